//
// Generated by NVIDIA NVVM Compiler
//
// Compiler Build ID: CL-36424714
// Cuda compilation tools, release 13.0, V13.0.88
// Based on NVVM 20.0.0
//

.version 9.0
.target sm_100
.address_size 64

	// .globl	_Z20compute_permutations6MatrixPi

.visible .entry _Z20compute_permutations6MatrixPi(
	.param .align 8 .b8 _Z20compute_permutations6MatrixPi_param_0[16],
	.param .u64 .ptr .align 1 _Z20compute_permutations6MatrixPi_param_1
)
{


	ret;

}


// ===== COMPILED SASS (sm_100) =====

	.target	sm_100

	.elftype	@"ET_EXEC"


//--------------------- .note.nv.tkinfo           --------------------------
	.section	.note.nv.tkinfo,"",@"SHT_NOTE"
	.sectionflags	@"SHF_NOTE_NV_TKINFO"
	.tkinfo
        /*0018*/ 	.word	0x00000002
        /*0030*/ 	.string	""
        /*0030*/ 	.string	"ptxas"
        /*0030*/ 	.string	"Cuda compilation tools, release 13.0, V13.0.88"
        /*0030*/ 	.string	"Build cuda_13.0.r13.0/compiler.36424714_0"
        /*0030*/ 	.string	"-arch sm_100 -m 64 "



//--------------------- .note.nv.cuinfo           --------------------------
	.section	.note.nv.cuinfo,"",@"SHT_NOTE"
	.sectionflags	@"SHF_NOTE_NV_CUINFO"
        /*0018*/ 	.short	0x0002
        /*001a*/ 	.short	0x0064
        /*001c*/ 	.short	0x0082
	.zero		2


//--------------------- .nv.info                  --------------------------
	.section	.nv.info,"",@"SHT_CUDA_INFO"
	.align	4


	//----- nvinfo : EIATTR_REGCOUNT
	.align		4
        /*0000*/ 	.byte	0x04, 0x2f
        /*0002*/ 	.short	(.L_1 - .L_0)
	.align		4
.L_0:
        /*0004*/ 	.word	index@(_Z20compute_permutations6MatrixPi)
        /*0008*/ 	.word	0x00000004


	//----- nvinfo : EIATTR_FRAME_SIZE
	.align		4
.L_1:
        /*000c*/ 	.byte	0x04, 0x11
        /*000e*/ 	.short	(.L_3 - .L_2)
	.align		4
.L_2:
        /*0010*/ 	.word	index@(_Z20compute_permutations6MatrixPi)
        /*0014*/ 	.word	0x00000000


	//----- nvinfo : EIATTR_MIN_STACK_SIZE
	.align		4
.L_3:
        /*0018*/ 	.byte	0x04, 0x12
        /*001a*/ 	.short	(.L_5 - .L_4)
	.align		4
.L_4:
        /*001c*/ 	.word	index@(_Z20compute_permutations6MatrixPi)
        /*0020*/ 	.word	0x00000000
.L_5:


//--------------------- .nv.compat                --------------------------
	.section	.nv.compat,"",@"SHT_CUDA_COMPAT_INFO"
	.align	4
        /*0000*/ 	.byte	0x02, 0x09, 0x00, 0x00, 0x02, 0x02, 0x01, 0x00, 0x02, 0x05, 0x05, 0x00, 0x03, 0x07, 0x01, 0x01
        /*0010*/ 	.byte	0x02, 0x03, 0x00, 0x00, 0x02, 0x06, 0x01, 0x00, 0x04, 0x0b, 0x08, 0x00, 0x09, 0x00, 0x00, 0x00
        /*0020*/ 	.byte	0x00, 0x00, 0x00, 0x00


//--------------------- .nv.info._Z20compute_permutations6MatrixPi --------------------------
	.section	.nv.info._Z20compute_permutations6MatrixPi,"",@"SHT_CUDA_INFO"
	.sectionflags	@""
	.align	4


	//----- nvinfo : EIATTR_CUDA_API_VERSION
	.align		4
        /*0000*/ 	.byte	0x04, 0x37
        /*0002*/ 	.short	(.L_7 - .L_6)
.L_6:
        /*0004*/ 	.word	0x00000082


	//----- nvinfo : EIATTR_KPARAM_INFO
	.align		4
.L_7:
        /*0008*/ 	.byte	0x04, 0x17
        /*000a*/ 	.short	(.L_9 - .L_8)
.L_8:
        /*000c*/ 	.word	0x00000000
        /*0010*/ 	.short	0x0001
        /*0012*/ 	.short	0x0010
        /*0014*/ 	.byte	0x00, 0xf5, 0x21, 0x00


	//----- nvinfo : EIATTR_KPARAM_INFO
	.align		4
.L_9:
        /*0018*/ 	.byte	0x04, 0x17
        /*001a*/ 	.short	(.L_11 - .L_10)
.L_10:
        /*001c*/ 	.word	0x00000000
        /*0020*/ 	.short	0x0000
        /*0022*/ 	.short	0x0000
        /*0024*/ 	.byte	0x00, 0xf0, 0x41, 0x00


	//----- nvinfo : EIATTR_SPARSE_MMA_MASK
	.align		4
.L_11:
        /*0028*/ 	.byte	0x03, 0x50
        /*002a*/ 	.short	0x0000


	//----- nvinfo : EIATTR_MAXREG_COUNT
	.align		4
        /*002c*/ 	.byte	0x03, 0x1b
        /*002e*/ 	.short	0x00ff


	//----- nvinfo : EIATTR_MERCURY_ISA_VERSION
	.align		4
        /*0030*/ 	.byte	0x03, 0x5f
        /*0032*/ 	.short	0x0101


	//----- nvinfo : EIATTR_VRC_CTA_INIT_COUNT
	.align		4
        /*0034*/ 	.byte	0x02, 0x4a
	.zero		1
	.zero		1


	//----- nvinfo : EIATTR_EXIT_INSTR_OFFSETS
	.align		4
        /*0038*/ 	.byte	0x04, 0x1c
        /*003a*/ 	.short	(.L_13 - .L_12)


	//   ....[0]....
.L_12:
        /*003c*/ 	.word	0x00000010


	//----- nvinfo : EIATTR_CBANK_PARAM_SIZE
	.align		4
.L_13:
        /*0040*/ 	.byte	0x03, 0x19
        /*0042*/ 	.short	0x0018


	//----- nvinfo : EIATTR_PARAM_CBANK
	.align		4
        /*0044*/ 	.byte	0x04, 0x0a
        /*0046*/ 	.short	(.L_15 - .L_14)
	.align		4
.L_14:
        /*0048*/ 	.word	index@(.nv.constant0._Z20compute_permutations6MatrixPi)
        /*004c*/ 	.short	0x0380
        /*004e*/ 	.short	0x0018


	//----- nvinfo : EIATTR_SW_WAR
	.align		4
.L_15:
        /*0050*/ 	.byte	0x04, 0x36
        /*0052*/ 	.short	(.L_17 - .L_16)
.L_16:
        /*0054*/ 	.word	0x00000008
.L_17:


//--------------------- .nv.callgraph             --------------------------
	.section	.nv.callgraph,"",@"SHT_CUDA_CALLGRAPH"
	.align	4
	.sectionentsize	8
	.align		4
        /*0000*/ 	.word	0x00000000
	.align		4
        /*0004*/ 	.word	0xffffffff
	.align		4
        /*0008*/ 	.word	0x00000000
	.align		4
        /*000c*/ 	.word	0xfffffffe
	.align		4
        /*0010*/ 	.word	0x00000000
	.align		4
        /*0014*/ 	.word	0xfffffffd
	.align		4
        /*0018*/ 	.word	0x00000000
	.align		4
        /*001c*/ 	.word	0xfffffffc


//--------------------- .text._Z20compute_permutations6MatrixPi --------------------------
	.section	.text._Z20compute_permutations6MatrixPi,"ax",@progbits
	.align	128
        .global         _Z20compute_permutations6MatrixPi
        .type           _Z20compute_permutations6MatrixPi,@function
        .size           _Z20compute_permutations6MatrixPi,(.L_x_1 - _Z20compute_permutations6MatrixPi)
        .other          _Z20compute_permutations6MatrixPi,@"STO_CUDA_ENTRY STV_DEFAULT"
_Z20compute_permutations6MatrixPi:
.text._Z20compute_permutations6MatrixPi:
[----:B------:R-:W-:Y:S01]  /*0000*/  LDC R1, c[0x0][0x37c] ;  /* 0x0000df00ff017b82 */ /* 0x000fe20000000800 */
[----:B------:R-:W-:Y:S05]  /*0010*/  EXIT ;  /* 0x000000000000794d */ /* 0x000fea0003800000 */
.L_x_0:
[----:B------:R-:W-:-:S00]  /*0020*/  BRA `(.L_x_0) ;  /* 0xfffffffc00fc7947 */ /* 0x000fc0000383ffff */
[----:B------:R-:W-:-:S00]  /*0030*/  NOP ;  /* 0x0000000000007918 */ /* 0x000fc00000000000 */
        /* <DEDUP_REMOVED lines=12> */
.L_x_1:


//--------------------- .nv.shared.reserved.0     --------------------------
	.section	.nv.shared.reserved.0,"aw",@nobits
	.weak		__nv_reservedSMEM_offset_0_alias
	.size		__nv_reservedSMEM_offset_0_alias, 0, 64
	.other		__nv_reservedSMEM_offset_0_alias,@"STO_CUDA_RESERVED_SHARED STV_DEFAULT"
__nv_reservedSMEM_offset_0_alias:
	.zero		0
	.zero		64


//--------------------- .nv.constant0._Z20compute_permutations6MatrixPi --------------------------
	.section	.nv.constant0._Z20compute_permutations6MatrixPi,"a",@progbits
	.sectionflags	@""
	.align	4
.nv.constant0._Z20compute_permutations6MatrixPi:
	.zero		920


//--------------------- SYMBOLS --------------------------

	.type		.nv.reservedSmem.offset0,@object
	.size		.nv.reservedSmem.offset0,0x4
